	.headerflags	@"EF_CUDA_TEXMODE_UNIFIED EF_CUDA_64BIT_ADDRESS EF_CUDA_ACCELERATORS EF_CUDA_SM90 EF_CUDA_VIRTUAL_SM(EF_CUDA_SM90)"
	.elftype	@"ET_EXEC"


//--------------------- .nv.info                  --------------------------
	.section	.nv.info,"",@"SHT_CUDA_INFO"
	.align	4


	//----- nvinfo : EIATTR_REGCOUNT
	.align		4
        /*0000*/ 	.byte	0x04, 0x2f
        /*0002*/ 	.short	(.L_1 - .L_0)
	.align		4
.L_0:
        /*0004*/ 	.word	index@(triton_poi_fused_max_pool2d_with_indices_6)
        /*0008*/ 	.word	0x00000018


	//----- nvinfo : EIATTR_MIN_STACK_SIZE
	.align		4
.L_1:
        /*000c*/ 	.byte	0x04, 0x12
        /*000e*/ 	.short	(.L_3 - .L_2)
	.align		4
.L_2:
        /*0010*/ 	.word	index@(triton_poi_fused_max_pool2d_with_indices_6)
        /*0014*/ 	.word	0x00000000


	//----- nvinfo : EIATTR_FRAME_SIZE
	.align		4
.L_3:
        /*0018*/ 	.byte	0x04, 0x11
        /*001a*/ 	.short	(.L_5 - .L_4)
	.align		4
.L_4:
        /*001c*/ 	.word	index@(triton_poi_fused_max_pool2d_with_indices_6)
        /*0020*/ 	.word	0x00000000


	//----- nvinfo : EIATTR_MIN_STACK_SIZE
	.align		4
.L_5:
        /*0024*/ 	.byte	0x04, 0x12
        /*0026*/ 	.short	(.L_7 - .L_6)
	.align		4
.L_6:
        /*0028*/ 	.word	index@(triton_poi_fused_max_pool2d_with_indices_6)
        /*002c*/ 	.word	0x00000000
.L_7:


//--------------------- .nv.info.triton_poi_fused_max_pool2d_with_indices_6 --------------------------
	.section	.nv.info.triton_poi_fused_max_pool2d_with_indices_6,"",@"SHT_CUDA_INFO"
	.sectionflags	@""
	.align	4


	//----- nvinfo : EIATTR_CUDA_API_VERSION
	.align		4
        /*0000*/ 	.byte	0x04, 0x37
        /*0002*/ 	.short	(.L_9 - .L_8)
.L_8:
        /*0004*/ 	.word	0x0000007c


	//----- nvinfo : EIATTR_KPARAM_INFO
	.align		4
.L_9:
        /*0008*/ 	.byte	0x04, 0x17
        /*000a*/ 	.short	(.L_11 - .L_10)
.L_10:
        /*000c*/ 	.word	0x00000000
        /*0010*/ 	.short	0x0003
        /*0012*/ 	.short	0x0018
        /*0014*/ 	.byte	0x00, 0xf0, 0x11, 0x00


	//----- nvinfo : EIATTR_KPARAM_INFO
	.align		4
.L_11:
        /*0018*/ 	.byte	0x04, 0x17
        /*001a*/ 	.short	(.L_13 - .L_12)
.L_12:
        /*001c*/ 	.word	0x00000000
        /*0020*/ 	.short	0x0002
        /*0022*/ 	.short	0x0010
        /*0024*/ 	.byte	0x00, 0xf4, 0x21, 0x00


	//----- nvinfo : EIATTR_KPARAM_INFO
	.align		4
.L_13:
        /*0028*/ 	.byte	0x04, 0x17
        /*002a*/ 	.short	(.L_15 - .L_14)
.L_14:
        /*002c*/ 	.word	0x00000000
        /*0030*/ 	.short	0x0001
        /*0032*/ 	.short	0x0008
        /*0034*/ 	.byte	0x00, 0xf4, 0x21, 0x00


	//----- nvinfo : EIATTR_KPARAM_INFO
	.align		4
.L_15:
        /*0038*/ 	.byte	0x04, 0x17
        /*003a*/ 	.short	(.L_17 - .L_16)
.L_16:
        /*003c*/ 	.word	0x00000000
        /*0040*/ 	.short	0x0000
        /*0042*/ 	.short	0x0000
        /*0044*/ 	.byte	0x00, 0xf4, 0x21, 0x00


	//----- nvinfo : EIATTR_SPARSE_MMA_MASK
	.align		4
.L_17:
        /*0048*/ 	.byte	0x03, 0x50
        /*004a*/ 	.short	0x0000


	//----- nvinfo : EIATTR_MAXREG_COUNT
	.align		4
        /*004c*/ 	.byte	0x03, 0x1b
        /*004e*/ 	.short	0x00ff


	//----- nvinfo : EIATTR_EXIT_INSTR_OFFSETS
	.align		4
        /*0050*/ 	.byte	0x04, 0x1c
        /*0052*/ 	.short	(.L_19 - .L_18)


	//   ....[0]....
.L_18:
        /*0054*/ 	.word	0x00000710


	//   ....[1]....
        /*0058*/ 	.word	0x00000730


	//----- nvinfo : EIATTR_REQNTID
	.align		4
.L_19:
        /*005c*/ 	.byte	0x04, 0x10
        /*005e*/ 	.short	(.L_21 - .L_20)
.L_20:
        /*0060*/ 	.word	0x00000080
        /*0064*/ 	.word	0x00000001
        /*0068*/ 	.word	0x00000001


	//----- nvinfo : EIATTR_CBANK_PARAM_SIZE
	.align		4
.L_21:
        /*006c*/ 	.byte	0x03, 0x19
        /*006e*/ 	.short	0x001c


	//----- nvinfo : EIATTR_PARAM_CBANK
	.align		4
        /*0070*/ 	.byte	0x04, 0x0a
        /*0072*/ 	.short	(.L_23 - .L_22)
	.align		4
.L_22:
        /*0074*/ 	.word	index@(.nv.constant0.triton_poi_fused_max_pool2d_with_indices_6)
        /*0078*/ 	.short	0x0210
        /*007a*/ 	.short	0x001c


	//----- nvinfo : EIATTR_SW_WAR
	.align		4
.L_23:
        /*007c*/ 	.byte	0x04, 0x36
        /*007e*/ 	.short	(.L_25 - .L_24)
.L_24:
        /*0080*/ 	.word	0x00000008
.L_25:


//--------------------- .nv.callgraph             --------------------------
	.section	.nv.callgraph,"",@"SHT_CUDA_CALLGRAPH"
	.align	4
	.sectionentsize	8
	.align		4
        /*0000*/ 	.word	0x00000000
	.align		4
        /*0004*/ 	.word	0xffffffff
	.align		4
        /*0008*/ 	.word	0x00000000
	.align		4
        /*000c*/ 	.word	0xfffffffe
	.align		4
        /*0010*/ 	.word	0x00000000
	.align		4
        /*0014*/ 	.word	0xfffffffd
	.align		4
        /*0018*/ 	.word	0x00000000
	.align		4
        /*001c*/ 	.word	0xfffffffc


//--------------------- .text.triton_poi_fused_max_pool2d_with_indices_6 --------------------------
	.section	.text.triton_poi_fused_max_pool2d_with_indices_6,"ax",@progbits
	.align	128
        .global         triton_poi_fused_max_pool2d_with_indices_6
        .type           triton_poi_fused_max_pool2d_with_indices_6,@function
        .size           triton_poi_fused_max_pool2d_with_indices_6,(.L_x_1 - triton_poi_fused_max_pool2d_with_indices_6)
        .other          triton_poi_fused_max_pool2d_with_indices_6,@"STO_CUDA_ENTRY STV_DEFAULT"
triton_poi_fused_max_pool2d_with_indices_6:
.text.triton_poi_fused_max_pool2d_with_indices_6:
[----:B------:R-:W0:Y:S02]  /*0000*/  LDC R1, c[0x0][0x28] ;  /* 0x00000a00ff017b82 */ /* 0x000e240000000800 */
[----:B------:R-:W1:Y:S01]  /*0010*/  S2R R0, SR_TID.X ;  /* 0x0000000000007919 */ /* 0x000e620000002100 */
[----:B------:R-:W-:Y:S01]  /*0020*/  IMAD.MOV.U32 R12, RZ, RZ, RZ ;  /* 0x000000ffff0c7224 */ /* 0x000fe200078e00ff */
[----:B------:R-:W-:Y:S01]  /*0030*/  ULDC.64 UR4, c[0x0][0x208] ;  /* 0x0000820000047ab9 */ /* 0x000fe20000000a00 */
[----:B------:R-:W2:Y:S01]  /*0040*/  S2R R3, SR_CTAID.X ;  /* 0x0000000000037919 */ /* 0x000ea20000002500 */
[----:B------:R-:W-:Y:S01]  /*0050*/  IMAD.MOV.U32 R14, RZ, RZ, RZ ;  /* 0x000000ffff0e7224 */ /* 0x000fe200078e00ff */
[----:B------:R-:W-:Y:S01]  /*0060*/  CS2R R16, SRZ ;  /* 0x0000000000107805 */ /* 0x000fe2000001ff00 */
[----:B------:R-:W-:Y:S01]  /*0070*/  IMAD.MOV.U32 R18, RZ, RZ, RZ ;  /* 0x000000ffff127224 */ /* 0x000fe200078e00ff */
[----:B------:R-:W-:Y:S01]  /*0080*/  ULDC.64 UR6, c[0x0][0x220] ;  /* 0x0000880000067ab9 */ /* 0x000fe20000000a00 */
[----:B-1----:R-:W-:Y:S02]  /*0090*/  LOP3.LUT R0, R0, 0x7f, RZ, 0xc0, !PT ;  /* 0x0000007f00007812 */ /* 0x002fe400078ec0ff */
[----:B--2---:R-:W-:-:S03]  /*00a0*/  SHF.R.U32.HI R2, RZ, 0x18, R3 ;  /* 0x00000018ff027819 */ /* 0x004fc60000011603 */
[----:B------:R-:W-:Y:S01]  /*00b0*/  IMAD R0, R3, 0x80, R0 ;  /* 0x0000008003007824 */ /* 0x000fe200078e0200 */
[----:B------:R-:W-:-:S03]  /*00c0*/  SGXT.U32 R3, R2, 0x1 ;  /* 0x000000010203781a */ /* 0x000fc60000000000 */
[C---:B------:R-:W-:Y:S01]  /*00d0*/  VIADD R9, R0.reuse, 0xfffffffd ;  /* 0xfffffffd00097836 */ /* 0x040fe20000000000 */
[C---:B------:R-:W-:Y:S01]  /*00e0*/  ISETP.GE.AND P0, PT, R0.reuse, 0x800, PT ;  /* 0x000008000000780c */ /* 0x040fe20003f06270 */
[----:B------:R-:W-:Y:S02]  /*00f0*/  IMAD.IADD R4, R0, 0x1, R3 ;  /* 0x0000000100047824 */ /* 0x000fe400078e0203 */
[----:B------:R-:W1:Y:S03]  /*0100*/  LDC.64 R2, c[0x0][0x210] ;  /* 0x00008400ff027b82 */ /* 0x000e660000000a00 */
[----:B------:R-:W-:Y:S02]  /*0110*/  SHF.R.S32.HI R5, RZ, 0x1, R4 ;  /* 0x00000001ff057819 */ /* 0x000fe40000011404 */
[C---:B------:R-:W-:Y:S02]  /*0120*/  LOP3.LUT R7, R4.reuse, 0xfffffffe, RZ, 0xc0, !PT ;  /* 0xfffffffe04077812 */ /* 0x040fe400078ec0ff */
[----:B------:R-:W-:-:S03]  /*0130*/  LEA.HI R6, R4, R5, RZ, 0x1 ;  /* 0x0000000504067211 */ /* 0x000fc600078f08ff */
[----:B------:R-:W-:Y:S01]  /*0140*/  IMAD.IADD R15, R0, 0x1, -R7 ;  /* 0x00000001000f7824 */ /* 0x000fe200078e0a07 */
[----:B------:R-:W-:Y:S01]  /*0150*/  LOP3.LUT R6, R6, 0xfffffffe, RZ, 0xc0, !PT ;  /* 0xfffffffe06067812 */ /* 0x000fe200078ec0ff */
[----:B------:R-:W-:-:S03]  /*0160*/  VIADD R7, R0, 0xffffffff ;  /* 0xffffffff00077836 */ /* 0x000fc60000000000 */
[----:B------:R-:W-:Y:S01]  /*0170*/  ISETP.LT.AND P6, PT, R15, 0x1, !P0 ;  /* 0x000000010f00780c */ /* 0x000fe200047c1270 */
[----:B------:R-:W-:Y:S02]  /*0180*/  IMAD.IADD R4, R5, 0x1, -R6 ;  /* 0x0000000105047824 */ /* 0x000fe400078e0a06 */
[----:B------:R-:W-:-:S03]  /*0190*/  IMAD.MOV.U32 R5, RZ, RZ, RZ ;  /* 0x000000ffff057224 */ /* 0x000fc600078e00ff */
[C---:B------:R-:W-:Y:S02]  /*01a0*/  ISETP.GT.AND P1, PT, R4.reuse, -0x1, PT ;  /* 0xffffffff0400780c */ /* 0x040fe40003f24270 */
[C---:B------:R-:W-:Y:S01]  /*01b0*/  ISETP.GT.AND P3, PT, R4.reuse, RZ, P6 ;  /* 0x000000ff0400720c */ /* 0x040fe20003764270 */
[----:B-1----:R-:W-:Y:S01]  /*01c0*/  IMAD.WIDE R6, R7, 0x4, R2 ;  /* 0x0000000407067825 */ /* 0x002fe200078e0202 */
[C---:B------:R-:W-:Y:S02]  /*01d0*/  ISETP.GT.AND P1, PT, R15.reuse, RZ, P1 ;  /* 0x000000ff0f00720c */ /* 0x040fe40000f24270 */
[----:B------:R-:W-:Y:S02]  /*01e0*/  ISETP.GT.AND P2, PT, R4, RZ, PT ;  /* 0x000000ff0400720c */ /* 0x000fe40003f44270 */
[----:B------:R-:W-:Y:S02]  /*01f0*/  ISETP.LT.AND P1, PT, R0, 0x800, P1 ;  /* 0x000008000000780c */ /* 0x000fe40000f21270 */
[----:B------:R-:W-:-:S04]  /*0200*/  ISETP.GT.AND P4, PT, R15, RZ, P2 ;  /* 0x000000ff0f00720c */ /* 0x000fc80001784270 */
[----:B------:R-:W-:Y:S01]  /*0210*/  ISETP.LT.AND P4, PT, R0, 0x800, P4 ;  /* 0x000008000000780c */ /* 0x000fe20002781270 */
[----:B------:R-:W2:Y:S01]  /*0220*/  @P3 LDG.E R5, desc[UR4][R6.64] ;  /* 0x0000000406053981 */ /* 0x000ea2000c1e1900 */
[----:B------:R-:W-:-:S05]  /*0230*/  IMAD.WIDE R8, R9, 0x4, R2 ;  /* 0x0000000409087825 */ /* 0x000fca00078e0202 */
[----:B------:R1:W3:Y:S06]  /*0240*/  @P1 LDG.E R12, desc[UR4][R6.64] ;  /* 0x00000004060c1981 */ /* 0x0002ec000c1e1900 */
[----:B------:R4:W5:Y:S01]  /*0250*/  @P4 LDG.E R14, desc[UR4][R8.64] ;  /* 0x00000004080e4981 */ /* 0x000962000c1e1900 */
[----:B------:R-:W-:Y:S01]  /*0260*/  ISETP.GT.AND P5, PT, R15, -0x1, P2 ;  /* 0xffffffff0f00780c */ /* 0x000fe200017a4270 */
[----:B------:R-:W-:Y:S01]  /*0270*/  VIADD R11, R0, 0xfffffffe ;  /* 0xfffffffe000b7836 */ /* 0x000fe20000000000 */
[----:B------:R-:W-:Y:S01]  /*0280*/  ISETP.LT.AND P2, PT, R4, 0x1, !P0 ;  /* 0x000000010400780c */ /* 0x000fe20004741270 */
[C---:B------:R-:W-:Y:S01]  /*0290*/  VIADD R13, R0.reuse, 0x1 ;  /* 0x00000001000d7836 */ /* 0x040fe20000000000 */
[----:B------:R-:W-:Y:S01]  /*02a0*/  ISETP.LT.AND P5, PT, R0, 0x800, P5 ;  /* 0x000008000000780c */ /* 0x000fe20002fa1270 */
[----:B------:R-:W-:Y:S01]  /*02b0*/  IMAD.WIDE R10, R11, 0x4, R2 ;  /* 0x000000040b0a7825 */ /* 0x000fe200078e0202 */
[----:B-1----:R-:W-:-:S11]  /*02c0*/  LOP3.LUT R7, R4, R15, RZ, 0xfc, !PT ;  /* 0x0000000f04077212 */ /* 0x002fd600078efcff */
[----:B------:R1:W5:Y:S01]  /*02d0*/  @P5 LDG.E R16, desc[UR4][R10.64] ;  /* 0x000000040a105981 */ /* 0x000362000c1e1900 */
[----:B----4-:R-:W-:-:S04]  /*02e0*/  IMAD.WIDE R8, R0, 0x4, R2 ;  /* 0x0000000400087825 */ /* 0x010fc800078e0202 */
[----:B-1----:R-:W-:-:S04]  /*02f0*/  VIADD R11, R0, 0x2 ;  /* 0x00000002000b7836 */ /* 0x002fc80000000000 */
[--C-:B------:R-:W-:Y:S01]  /*0300*/  IMAD.WIDE R10, R11, 0x4, R2.reuse ;  /* 0x000000040b0a7825 */ /* 0x100fe200078e0202 */
[----:B--2---:R-:W-:Y:S02]  /*0310*/  SEL R5, R5, 0xff800000, P3 ;  /* 0xff80000005057807 */ /* 0x004fe40001800000 */
[----:B------:R-:W-:Y:S02]  /*0320*/  ISETP.GT.AND P3, PT, R4, -0x1, P6 ;  /* 0xffffffff0400780c */ /* 0x000fe40003764270 */
[----:B---3--:R-:W-:Y:S02]  /*0330*/  SEL R6, R12, 0xff800000, P1 ;  /* 0xff8000000c067807 */ /* 0x008fe40000800000 */
[----:B------:R-:W-:Y:S01]  /*0340*/  ISETP.GT.AND P1, PT, R15, RZ, P2 ;  /* 0x000000ff0f00720c */ /* 0x000fe20001724270 */
[----:B------:R-:W-:Y:S01]  /*0350*/  IMAD.WIDE R12, R13, 0x4, R2 ;  /* 0x000000040d0c7825 */ /* 0x000fe200078e0202 */
[----:B-----5:R-:W-:Y:S02]  /*0360*/  SEL R21, R14, 0xff800000, P4 ;  /* 0xff8000000e157807 */ /* 0x020fe40002000000 */
[----:B------:R-:W-:-:S05]  /*0370*/  ISETP.GT.AND P4, PT, R7, -0x1, !P0 ;  /* 0xffffffff0700780c */ /* 0x000fca0004784270 */
[----:B------:R-:W2:Y:S01]  /*0380*/  @P3 LDG.E R17, desc[UR4][R12.64] ;  /* 0x000000040c113981 */ /* 0x000ea2000c1e1900 */
[----:B------:R-:W-:Y:S01]  /*0390*/  IMAD.MOV.U32 R7, RZ, RZ, RZ ;  /* 0x000000ffff077224 */ /* 0x000fe200078e00ff */
[----:B------:R-:W-:Y:S02]  /*03a0*/  ISETP.GT.AND P2, PT, R15, -0x1, P2 ;  /* 0xffffffff0f00780c */ /* 0x000fe40001744270 */
[----:B------:R-:W3:Y:S01]  /*03b0*/  @P1 LDG.E R18, desc[UR4][R12.64] ;  /* 0x000000040c121981 */ /* 0x000ee2000c1e1900 */
[----:B------:R-:W-:-:S03]  /*03c0*/  IMAD.MOV.U32 R15, RZ, RZ, RZ ;  /* 0x000000ffff0f7224 */ /* 0x000fc600078e00ff */
[----:B------:R-:W4:Y:S07]  /*03d0*/  @P4 LDG.E R7, desc[UR4][R8.64] ;  /* 0x0000000408074981 */ /* 0x000f2e000c1e1900 */
[----:B------:R-:W5:Y:S01]  /*03e0*/  @P2 LDG.E R15, desc[UR4][R10.64] ;  /* 0x000000040a0f2981 */ /* 0x000f62000c1e1900 */
[----:B------:R-:W-:-:S04]  /*03f0*/  SEL R16, R16, 0xff800000, P5 ;  /* 0xff80000010107807 */ /* 0x000fc80002800000 */
[----:B------:R-:W-:Y:S02]  /*0400*/  FSETP.GT.AND P5, PT, R16, R21, PT ;  /* 0x000000151000720b */ /* 0x000fe40003fa4000 */
[----:B------:R-:W-:Y:S01]  /*0410*/  ISETP.LT.AND P6, PT, R4, 0x1, P6 ;  /* 0x000000010400780c */ /* 0x000fe200037c1270 */
[----:B------:R-:W-:Y:S01]  /*0420*/  IMAD.MOV.U32 R4, RZ, RZ, RZ ;  /* 0x000000ffff047224 */ /* 0x000fe200078e00ff */
[----:B--2---:R-:W-:Y:S02]  /*0430*/  SEL R14, R17, 0xff800000, P3 ;  /* 0xff800000110e7807 */ /* 0x004fe40001800000 */
[----:B------:R-:W-:Y:S02]  /*0440*/  FSETP.NAN.AND P3, PT, R5, R5, PT ;  /* 0x000000050500720b */ /* 0x000fe40003f68000 */
[----:B---3--:R-:W-:Y:S02]  /*0450*/  SEL R13, R18, 0xff800000, P1 ;  /* 0xff800000120d7807 */ /* 0x008fe40000800000 */
[----:B------:R-:W-:-:S04]  /*0460*/  FSETP.NAN.AND P1, PT, R16, R16, PT ;  /* 0x000000101000720b */ /* 0x000fc80003f28000 */
[----:B------:R-:W-:Y:S02]  /*0470*/  @!P5 FSEL R16, R16, R21, P1 ;  /* 0x000000151010d208 */ /* 0x000fe40000800000 */
[----:B----4-:R-:W-:Y:S02]  /*0480*/  SEL R7, R7, 0xff800000, P4 ;  /* 0xff80000007077807 */ /* 0x010fe40002000000 */
[----:B------:R-:W-:Y:S02]  /*0490*/  FSETP.NAN.AND P1, PT, R6, R6, PT ;  /* 0x000000060600720b */ /* 0x000fe40003f28000 */
[----:B------:R-:W-:-:S04]  /*04a0*/  FSETP.GEU.AND P4, PT, R16, R5, PT ;  /* 0x000000051000720b */ /* 0x000fc80003f8e000 */
[----:B------:R-:W-:Y:S02]  /*04b0*/  @!P3 FSEL R5, R5, R16, !P4 ;  /* 0x000000100505b208 */ /* 0x000fe40006000000 */
[----:B-----5:R-:W-:Y:S02]  /*04c0*/  SEL R8, R15, 0xff800000, P2 ;  /* 0xff8000000f087807 */ /* 0x020fe40001000000 */
[----:B------:R-:W-:-:S04]  /*04d0*/  FSETP.GEU.AND P2, PT, R5, R6, PT ;  /* 0x000000060500720b */ /* 0x000fc80003f4e000 */
[----:B------:R-:W-:Y:S01]  /*04e0*/  @!P1 FSEL R6, R6, R5, !P2 ;  /* 0x0000000506069208 */ /* 0x000fe20005000000 */
[----:B------:R-:W-:-:S04]  /*04f0*/  VIADD R5, R0, 0x3 ;  /* 0x0000000300057836 */ /* 0x000fc80000000000 */
[----:B------:R-:W-:-:S05]  /*0500*/  IMAD.WIDE R2, R5, 0x4, R2 ;  /* 0x0000000405027825 */ /* 0x000fca00078e0202 */
[----:B------:R1:W2:Y:S01]  /*0510*/  @P6 LDG.E R4, desc[UR4][R2.64] ;  /* 0x0000000402046981 */ /* 0x0002a2000c1e1900 */
[-C--:B------:R-:W-:Y:S02]  /*0520*/  FSETP.NAN.AND P3, PT, R7, R7.reuse, PT ;  /* 0x000000070700720b */ /* 0x080fe40003f68000 */
[----:B------:R-:W-:Y:S02]  /*0530*/  P2R R19, PR, RZ, 0x1 ;  /* 0x00000001ff137803 */ /* 0x000fe40000000000 */
[----:B------:R-:W-:Y:S02]  /*0540*/  FSETP.NAN.AND P0, PT, R14, R14, PT ;  /* 0x0000000e0e00720b */ /* 0x000fe40003f08000 */
[----:B------:R-:W-:-:S07]  /*0550*/  FSETP.GEU.AND P1, PT, R6, R7, PT ;  /* 0x000000070600720b */ /* 0x000fce0003f2e000 */
[----:B------:R-:W-:-:S04]  /*0560*/  @!P3 FSEL R7, R7, R6, !P1 ;  /* 0x000000060707b208 */ /* 0x000fc80004800000 */
[----:B------:R-:W-:-:S04]  /*0570*/  FSETP.GEU.AND P3, PT, R7, R14, PT ;  /* 0x0000000e0700720b */ /* 0x000fc80003f6e000 */
[----:B------:R-:W-:Y:S02]  /*0580*/  @!P0 FSEL R14, R14, R7, !P3 ;  /* 0x000000070e0e8208 */ /* 0x000fe40005800000 */
[----:B------:R-:W-:Y:S01]  /*0590*/  FSETP.NAN.AND P0, PT, R13, R13, PT ;  /* 0x0000000d0d00720b */ /* 0x000fe20003f08000 */
[----:B------:R-:W1:Y:S02]  /*05a0*/  LDC.64 R6, c[0x0][0x218] ;  /* 0x00008600ff067b82 */ /* 0x000e640000000a00 */
[----:B-1----:R-:W-:Y:S01]  /*05b0*/  IMAD.WIDE R2, R0, 0x4, R6 ;  /* 0x0000000400027825 */ /* 0x002fe200078e0206 */
[----:B--2---:R-:W-:Y:S02]  /*05c0*/  SEL R9, R4, 0xff800000, P6 ;  /* 0xff80000004097807 */ /* 0x004fe40003000000 */
[----:B------:R-:W-:Y:S02]  /*05d0*/  SEL R4, RZ, 0x1, !P5 ;  /* 0x00000001ff047807 */ /* 0x000fe40006800000 */
[----:B------:R-:W-:-:S02]  /*05e0*/  FSETP.NAN.AND P5, PT, R8, R8, PT ;  /* 0x000000080800720b */ /* 0x000fc40003fa8000 */
[----:B------:R-:W-:Y:S02]  /*05f0*/  FSETP.GEU.AND P6, PT, R14, R13, PT ;  /* 0x0000000d0e00720b */ /* 0x000fe40003fce000 */
[----:B------:R-:W-:Y:S02]  /*0600*/  SEL R4, R4, 0x2, P4 ;  /* 0x0000000204047807 */ /* 0x000fe40002000000 */
[----:B------:R-:W-:Y:S02]  /*0610*/  @!P0 FSEL R13, R13, R14, !P6 ;  /* 0x0000000e0d0d8208 */ /* 0x000fe40007000000 */
[----:B------:R-:W-:Y:S02]  /*0620*/  FSETP.NAN.AND P4, PT, R9, R9, PT ;  /* 0x000000090900720b */ /* 0x000fe40003f88000 */
[----:B------:R-:W-:Y:S02]  /*0630*/  SEL R4, R4, 0x3, P2 ;  /* 0x0000000304047807 */ /* 0x000fe40001000000 */
[----:B------:R-:W-:-:S02]  /*0640*/  FSETP.GEU.AND P2, PT, R13, R8, PT ;  /* 0x000000080d00720b */ /* 0x000fc40003f4e000 */
[----:B------:R-:W-:Y:S02]  /*0650*/  ISETP.NE.AND P0, PT, R19, RZ, PT ;  /* 0x000000ff1300720c */ /* 0x000fe40003f05270 */
[----:B------:R-:W-:Y:S02]  /*0660*/  SEL R4, R4, 0x4, P1 ;  /* 0x0000000404047807 */ /* 0x000fe40000800000 */
[----:B------:R-:W-:Y:S02]  /*0670*/  @!P5 FSEL R8, R8, R13, !P2 ;  /* 0x0000000d0808d208 */ /* 0x000fe40005000000 */
[----:B------:R-:W-:Y:S02]  /*0680*/  SEL R4, R4, 0x5, P3 ;  /* 0x0000000504047807 */ /* 0x000fe40001800000 */
[----:B------:R-:W-:Y:S02]  /*0690*/  FSETP.GEU.AND P1, PT, R8, R9, PT ;  /* 0x000000090800720b */ /* 0x000fe40003f2e000 */
[----:B------:R-:W-:-:S02]  /*06a0*/  SEL R5, R4, 0x6, P6 ;  /* 0x0000000604057807 */ /* 0x000fc40003000000 */
[----:B------:R-:W-:Y:S02]  /*06b0*/  @!P4 SEL R9, R9, R8, !P1 ;  /* 0x000000080909c207 */ /* 0x000fe40004800000 */
[----:B------:R-:W-:Y:S02]  /*06c0*/  IADD3 R4, P3, R0, UR6, RZ ;  /* 0x0000000600047c10 */ /* 0x000fe4000ff7e0ff */
[----:B------:R-:W-:Y:S01]  /*06d0*/  SEL R6, R5, 0x7, P2 ;  /* 0x0000000705067807 */ /* 0x000fe20001000000 */
[----:B------:R1:W-:Y:S01]  /*06e0*/  @!P0 STG.E desc[UR4][R2.64], R9 ;  /* 0x0000000902008986 */ /* 0x0003e2000c101904 */
[----:B------:R-:W-:Y:S02]  /*06f0*/  LEA.HI.X.SX32 R5, R0, UR7, 0x1, P3 ;  /* 0x0000000700057c11 */ /* 0x000fe400098f0eff */
[----:B------:R-:W-:Y:S01]  /*0700*/  SEL R7, R6, 0x8, P1 ;  /* 0x0000000806077807 */ /* 0x000fe20000800000 */
[----:B------:R-:W-:Y:S06]  /*0710*/  @P0 EXIT ;  /* 0x000000000000094d */ /* 0x000fec0003800000 */
[----:B------:R-:W-:Y:S01]  /*0720*/  STG.E.U8 desc[UR4][R4.64], R7 ;  /* 0x0000000704007986 */ /* 0x000fe2000c101104 */
[----:B------:R-:W-:Y:S05]  /*0730*/  EXIT ;  /* 0x000000000000794d */ /* 0x000fea0003800000 */
.L_x_0:
[----:B------:R-:W-:-:S00]  /*0740*/  BRA `(.L_x_0) ;  /* 0xfffffffc00fc7947 */ /* 0x000fc0000383ffff */
[----:B------:R-:W-:-:S00]  /*0750*/  NOP ;  /* 0x0000000000007918 */ /* 0x000fc00000000000 */
        /* <DEDUP_REMOVED lines=10> */
.L_x_1:


//--------------------- .nv.constant0.triton_poi_fused_max_pool2d_with_indices_6 --------------------------
	.section	.nv.constant0.triton_poi_fused_max_pool2d_with_indices_6,"a",@progbits
	.sectionflags	@""
	.align	4
.nv.constant0.triton_poi_fused_max_pool2d_with_indices_6:
	.zero		556
